	.headerflags	@"EF_CUDA_TEXMODE_UNIFIED EF_CUDA_64BIT_ADDRESS EF_CUDA_ACCELERATORS EF_CUDA_SM90 EF_CUDA_VIRTUAL_SM(EF_CUDA_SM90)"
	.elftype	@"ET_EXEC"


//--------------------- .nv.info                  --------------------------
	.section	.nv.info,"",@"SHT_CUDA_INFO"
	.align	4


	//----- nvinfo : EIATTR_REGCOUNT
	.align		4
        /*0000*/ 	.byte	0x04, 0x2f
        /*0002*/ 	.short	(.L_1 - .L_0)
	.align		4
.L_0:
        /*0004*/ 	.word	index@(triton_poi_fused_convolution_69)
        /*0008*/ 	.word	0x0000000a


	//----- nvinfo : EIATTR_MIN_STACK_SIZE
	.align		4
.L_1:
        /*000c*/ 	.byte	0x04, 0x12
        /*000e*/ 	.short	(.L_3 - .L_2)
	.align		4
.L_2:
        /*0010*/ 	.word	index@(triton_poi_fused_convolution_69)
        /*0014*/ 	.word	0x00000000


	//----- nvinfo : EIATTR_FRAME_SIZE
	.align		4
.L_3:
        /*0018*/ 	.byte	0x04, 0x11
        /*001a*/ 	.short	(.L_5 - .L_4)
	.align		4
.L_4:
        /*001c*/ 	.word	index@(triton_poi_fused_convolution_69)
        /*0020*/ 	.word	0x00000000


	//----- nvinfo : EIATTR_MIN_STACK_SIZE
	.align		4
.L_5:
        /*0024*/ 	.byte	0x04, 0x12
        /*0026*/ 	.short	(.L_7 - .L_6)
	.align		4
.L_6:
        /*0028*/ 	.word	index@(triton_poi_fused_convolution_69)
        /*002c*/ 	.word	0x00000000
.L_7:


//--------------------- .nv.info.triton_poi_fused_convolution_69 --------------------------
	.section	.nv.info.triton_poi_fused_convolution_69,"",@"SHT_CUDA_INFO"
	.sectionflags	@""
	.align	4


	//----- nvinfo : EIATTR_CUDA_API_VERSION
	.align		4
        /*0000*/ 	.byte	0x04, 0x37
        /*0002*/ 	.short	(.L_9 - .L_8)
.L_8:
        /*0004*/ 	.word	0x0000007c


	//----- nvinfo : EIATTR_KPARAM_INFO
	.align		4
.L_9:
        /*0008*/ 	.byte	0x04, 0x17
        /*000a*/ 	.short	(.L_11 - .L_10)
.L_10:
        /*000c*/ 	.word	0x00000000
        /*0010*/ 	.short	0x0002
        /*0012*/ 	.short	0x0010
        /*0014*/ 	.byte	0x00, 0xf0, 0x11, 0x00


	//----- nvinfo : EIATTR_KPARAM_INFO
	.align		4
.L_11:
        /*0018*/ 	.byte	0x04, 0x17
        /*001a*/ 	.short	(.L_13 - .L_12)
.L_12:
        /*001c*/ 	.word	0x00000000
        /*0020*/ 	.short	0x0001
        /*0022*/ 	.short	0x0008
        /*0024*/ 	.byte	0x00, 0xf4, 0x21, 0x00


	//----- nvinfo : EIATTR_KPARAM_INFO
	.align		4
.L_13:
        /*0028*/ 	.byte	0x04, 0x17
        /*002a*/ 	.short	(.L_15 - .L_14)
.L_14:
        /*002c*/ 	.word	0x00000000
        /*0030*/ 	.short	0x0000
        /*0032*/ 	.short	0x0000
        /*0034*/ 	.byte	0x00, 0xf4, 0x21, 0x00


	//----- nvinfo : EIATTR_SPARSE_MMA_MASK
	.align		4
.L_15:
        /*0038*/ 	.byte	0x03, 0x50
        /*003a*/ 	.short	0x0000


	//----- nvinfo : EIATTR_MAXREG_COUNT
	.align		4
        /*003c*/ 	.byte	0x03, 0x1b
        /*003e*/ 	.short	0x00ff


	//----- nvinfo : EIATTR_EXIT_INSTR_OFFSETS
	.align		4
        /*0040*/ 	.byte	0x04, 0x1c
        /*0042*/ 	.short	(.L_17 - .L_16)


	//   ....[0]....
.L_16:
        /*0044*/ 	.word	0x000000e0


	//   ....[1]....
        /*0048*/ 	.word	0x00000100


	//----- nvinfo : EIATTR_REQNTID
	.align		4
.L_17:
        /*004c*/ 	.byte	0x04, 0x10
        /*004e*/ 	.short	(.L_19 - .L_18)
.L_18:
        /*0050*/ 	.word	0x00000080
        /*0054*/ 	.word	0x00000001
        /*0058*/ 	.word	0x00000001


	//----- nvinfo : EIATTR_CBANK_PARAM_SIZE
	.align		4
.L_19:
        /*005c*/ 	.byte	0x03, 0x19
        /*005e*/ 	.short	0x0014


	//----- nvinfo : EIATTR_PARAM_CBANK
	.align		4
        /*0060*/ 	.byte	0x04, 0x0a
        /*0062*/ 	.short	(.L_21 - .L_20)
	.align		4
.L_20:
        /*0064*/ 	.word	index@(.nv.constant0.triton_poi_fused_convolution_69)
        /*0068*/ 	.short	0x0210
        /*006a*/ 	.short	0x0014


	//----- nvinfo : EIATTR_SW_WAR
	.align		4
.L_21:
        /*006c*/ 	.byte	0x04, 0x36
        /*006e*/ 	.short	(.L_23 - .L_22)
.L_22:
        /*0070*/ 	.word	0x00000008
.L_23:


//--------------------- .nv.callgraph             --------------------------
	.section	.nv.callgraph,"",@"SHT_CUDA_CALLGRAPH"
	.align	4
	.sectionentsize	8
	.align		4
        /*0000*/ 	.word	0x00000000
	.align		4
        /*0004*/ 	.word	0xffffffff
	.align		4
        /*0008*/ 	.word	0x00000000
	.align		4
        /*000c*/ 	.word	0xfffffffe
	.align		4
        /*0010*/ 	.word	0x00000000
	.align		4
        /*0014*/ 	.word	0xfffffffd
	.align		4
        /*0018*/ 	.word	0x00000000
	.align		4
        /*001c*/ 	.word	0xfffffffc


//--------------------- .text.triton_poi_fused_convolution_69 --------------------------
	.section	.text.triton_poi_fused_convolution_69,"ax",@progbits
	.align	128
        .global         triton_poi_fused_convolution_69
        .type           triton_poi_fused_convolution_69,@function
        .size           triton_poi_fused_convolution_69,(.L_x_1 - triton_poi_fused_convolution_69)
        .other          triton_poi_fused_convolution_69,@"STO_CUDA_ENTRY STV_DEFAULT"
triton_poi_fused_convolution_69:
.text.triton_poi_fused_convolution_69:
[----:B------:R-:W0:Y:S02]  /*0000*/  LDC R1, c[0x0][0x28] ;  /* 0x00000a00ff017b82 */ /* 0x000e240000000800 */
[----:B------:R-:W1:Y:S01]  /*0010*/  S2R R0, SR_TID.X ;  /* 0x0000000000007919 */ /* 0x000e620000002100 */
[----:B------:R-:W2:Y:S01]  /*0020*/  LDC.64 R2, c[0x0][0x210] ;  /* 0x00008400ff027b82 */ /* 0x000ea20000000a00 */
[----:B------:R-:W-:Y:S01]  /*0030*/  ULDC.64 UR4, c[0x0][0x208] ;  /* 0x0000820000047ab9 */ /* 0x000fe20000000a00 */
[----:B------:R-:W3:Y:S06]  /*0040*/  S2R R7, SR_CTAID.X ;  /* 0x0000000000077919 */ /* 0x000eec0000002500 */
[----:B------:R-:W4:Y:S01]  /*0050*/  LDC.64 R4, c[0x0][0x218] ;  /* 0x00008600ff047b82 */ /* 0x000f220000000a00 */
[----:B-1----:R-:W-:Y:S01]  /*0060*/  LOP3.LUT R0, R0, 0x7f, RZ, 0xc0, !PT ;  /* 0x0000007f00007812 */ /* 0x002fe200078ec0ff */
[----:B----4-:R-:W4:Y:S03]  /*0070*/  LDG.E R5, desc[UR4][R4.64] ;  /* 0x0000000404057981 */ /* 0x010f26000c1e1900 */
[----:B---3--:R-:W-:Y:S01]  /*0080*/  LEA R7, R7, R0, 0x7 ;  /* 0x0000000007077211 */ /* 0x008fe200078e38ff */
[----:B------:R-:W-:-:S03]  /*0090*/  HFMA2.MMA R0, -RZ, RZ, 0, 0 ;  /* 0x00000000ff007435 */ /* 0x000fc600000001ff */
[C---:B------:R-:W-:Y:S01]  /*00a0*/  ISETP.GE.AND P0, PT, R7.reuse, 0x90, PT ;  /* 0x000000900700780c */ /* 0x040fe20003f06270 */
[----:B--2---:R-:W-:-:S12]  /*00b0*/  IMAD.WIDE R2, R7, 0x4, R2 ;  /* 0x0000000407027825 */ /* 0x004fd800078e0202 */
[----:B------:R-:W4:Y:S02]  /*00c0*/  @!P0 LDG.E R0, desc[UR4][R2.64] ;  /* 0x0000000402008981 */ /* 0x000f24000c1e1900 */
[----:B----4-:R-:W-:Y:S01]  /*00d0*/  FADD R7, R5, R0 ;  /* 0x0000000005077221 */ /* 0x010fe20000000000 */
[----:B------:R-:W-:Y:S06]  /*00e0*/  @P0 EXIT ;  /* 0x000000000000094d */ /* 0x000fec0003800000 */
[----:B------:R-:W-:Y:S01]  /*00f0*/  STG.E desc[UR4][R2.64], R7 ;  /* 0x0000000702007986 */ /* 0x000fe2000c101904 */
[----:B------:R-:W-:Y:S05]  /*0100*/  EXIT ;  /* 0x000000000000794d */ /* 0x000fea0003800000 */
.L_x_0:
[----:B------:R-:W-:-:S00]  /*0110*/  BRA `(.L_x_0) ;  /* 0xfffffffc00fc7947 */ /* 0x000fc0000383ffff */
[----:B------:R-:W-:-:S00]  /*0120*/  NOP ;  /* 0x0000000000007918 */ /* 0x000fc00000000000 */
        /* <DEDUP_REMOVED lines=13> */
.L_x_1:


//--------------------- .nv.constant0.triton_poi_fused_convolution_69 --------------------------
	.section	.nv.constant0.triton_poi_fused_convolution_69,"a",@progbits
	.sectionflags	@""
	.align	4
.nv.constant0.triton_poi_fused_convolution_69:
	.zero		548
